//
// Generated by NVIDIA NVVM Compiler
//
// Compiler Build ID: CL-36424714
// Cuda compilation tools, release 13.0, V13.0.88
// Based on NVVM 20.0.0
//

.version 9.0
.target sm_100
.address_size 64

	// .globl	_Z14convolution_1DPfS_i
.const .align 4 .b8 d_M[20];

.visible .entry _Z14convolution_1DPfS_i(
	.param .u64 .ptr .align 1 _Z14convolution_1DPfS_i_param_0,
	.param .u64 .ptr .align 1 _Z14convolution_1DPfS_i_param_1,
	.param .u32 _Z14convolution_1DPfS_i_param_2
)
{
	.reg .pred 	%p<17>;
	.reg .b32 	%r<10>;
	.reg .b32 	%f<31>;
	.reg .b64 	%rd<17>;

	ld.param.u64 	%rd3, [_Z14convolution_1DPfS_i_param_0];
	ld.param.u64 	%rd2, [_Z14convolution_1DPfS_i_param_1];
	ld.param.u32 	%r5, [_Z14convolution_1DPfS_i_param_2];
	cvta.to.global.u64 	%rd1, %rd3;
	mov.u32 	%r6, %ctaid.x;
	mov.u32 	%r7, %ntid.x;
	mov.u32 	%r8, %tid.x;
	mad.lo.s32 	%r1, %r6, %r7, %r8;
	add.s32 	%r2, %r1, -2;
	setp.lt.s32 	%p1, %r1, 2;
	setp.ge.s32 	%p2, %r2, %r5;
	mov.f32 	%f26, 0f00000000;
	or.pred  	%p3, %p1, %p2;
	@%p3 bra 	$L__BB0_2;
	mul.wide.u32 	%rd4, %r2, 4;
	add.s64 	%rd5, %rd1, %rd4;
	ld.global.f32 	%f26, [%rd5];
$L__BB0_2:
	ld.const.f32 	%f18, [d_M];
	fma.rn.f32 	%f3, %f26, %f18, 0f00000000;
	setp.lt.s32 	%p4, %r1, 1;
	setp.gt.s32 	%p5, %r1, %r5;
	mov.f32 	%f27, 0f00000000;
	or.pred  	%p6, %p4, %p5;
	@%p6 bra 	$L__BB0_4;
	add.s32 	%r9, %r1, -1;
	mul.wide.u32 	%rd6, %r9, 4;
	add.s64 	%rd7, %rd1, %rd6;
	ld.global.f32 	%f27, [%rd7];
$L__BB0_4:
	ld.const.f32 	%f20, [d_M+4];
	fma.rn.f32 	%f6, %f27, %f20, %f3;
	setp.lt.s32 	%p7, %r1, 0;
	setp.ge.s32 	%p8, %r1, %r5;
	mov.f32 	%f28, 0f00000000;
	or.pred  	%p9, %p7, %p8;
	@%p9 bra 	$L__BB0_6;
	mul.wide.u32 	%rd8, %r1, 4;
	add.s64 	%rd9, %rd1, %rd8;
	ld.global.f32 	%f28, [%rd9];
$L__BB0_6:
	ld.const.f32 	%f22, [d_M+8];
	fma.rn.f32 	%f9, %f28, %f22, %f6;
	add.s32 	%r3, %r1, 1;
	setp.lt.s32 	%p10, %r1, -1;
	setp.ge.s32 	%p11, %r3, %r5;
	mov.f32 	%f29, 0f00000000;
	or.pred  	%p12, %p10, %p11;
	@%p12 bra 	$L__BB0_8;
	mul.wide.u32 	%rd10, %r3, 4;
	add.s64 	%rd11, %rd1, %rd10;
	ld.global.f32 	%f29, [%rd11];
$L__BB0_8:
	ld.const.f32 	%f24, [d_M+12];
	fma.rn.f32 	%f12, %f29, %f24, %f9;
	add.s32 	%r4, %r1, 2;
	setp.lt.s32 	%p13, %r1, -2;
	setp.ge.s32 	%p14, %r4, %r5;
	mov.f32 	%f30, 0f00000000;
	or.pred  	%p15, %p13, %p14;
	@%p15 bra 	$L__BB0_10;
	mul.wide.u32 	%rd12, %r4, 4;
	add.s64 	%rd13, %rd1, %rd12;
	ld.global.f32 	%f30, [%rd13];
$L__BB0_10:
	setp.ge.s32 	%p16, %r1, %r5;
	ld.const.f32 	%f25, [d_M+16];
	fma.rn.f32 	%f15, %f30, %f25, %f12;
	@%p16 bra 	$L__BB0_12;
	cvta.to.global.u64 	%rd14, %rd2;
	mul.wide.s32 	%rd15, %r1, 4;
	add.s64 	%rd16, %rd14, %rd15;
	st.global.f32 	[%rd16], %f15;
$L__BB0_12:
	ret;

}


// ===== COMPILED SASS (sm_100) =====

	.target	sm_100

	.elftype	@"ET_EXEC"


//--------------------- .note.nv.tkinfo           --------------------------
	.section	.note.nv.tkinfo,"",@"SHT_NOTE"
	.sectionflags	@"SHF_NOTE_NV_TKINFO"
	.tkinfo
        /*0018*/ 	.word	0x00000002
        /*0030*/ 	.string	""
        /*0030*/ 	.string	"ptxas"
        /*0030*/ 	.string	"Cuda compilation tools, release 13.0, V13.0.88"
        /*0030*/ 	.string	"Build cuda_13.0.r13.0/compiler.36424714_0"
        /*0030*/ 	.string	"-arch sm_100 -m 64 "



//--------------------- .note.nv.cuinfo           --------------------------
	.section	.note.nv.cuinfo,"",@"SHT_NOTE"
	.sectionflags	@"SHF_NOTE_NV_CUINFO"
        /*0018*/ 	.short	0x0002
        /*001a*/ 	.short	0x0064
        /*001c*/ 	.short	0x0082
	.zero		2


//--------------------- .nv.info                  --------------------------
	.section	.nv.info,"",@"SHT_CUDA_INFO"
	.align	4


	//----- nvinfo : EIATTR_REGCOUNT
	.align		4
        /*0000*/ 	.byte	0x04, 0x2f
        /*0002*/ 	.short	(.L_2 - .L_1)
	.align		4
.L_1:
        /*0004*/ 	.word	index@(_Z14convolution_1DPfS_i)
        /*0008*/ 	.word	0x00000016


	//----- nvinfo : EIATTR_FRAME_SIZE
	.align		4
.L_2:
        /*000c*/ 	.byte	0x04, 0x11
        /*000e*/ 	.short	(.L_4 - .L_3)
	.align		4
.L_3:
        /*0010*/ 	.word	index@(_Z14convolution_1DPfS_i)
        /*0014*/ 	.word	0x00000000


	//----- nvinfo : EIATTR_MIN_STACK_SIZE
	.align		4
.L_4:
        /*0018*/ 	.byte	0x04, 0x12
        /*001a*/ 	.short	(.L_6 - .L_5)
	.align		4
.L_5:
        /*001c*/ 	.word	index@(_Z14convolution_1DPfS_i)
        /*0020*/ 	.word	0x00000000
.L_6:


//--------------------- .nv.compat                --------------------------
	.section	.nv.compat,"",@"SHT_CUDA_COMPAT_INFO"
	.align	4
        /*0000*/ 	.byte	0x02, 0x09, 0x00, 0x00, 0x02, 0x02, 0x01, 0x00, 0x02, 0x05, 0x05, 0x00, 0x03, 0x07, 0x01, 0x01
        /*0010*/ 	.byte	0x02, 0x03, 0x00, 0x00, 0x02, 0x06, 0x01, 0x00, 0x04, 0x0b, 0x08, 0x00, 0x09, 0x00, 0x00, 0x00
        /*0020*/ 	.byte	0x00, 0x00, 0x00, 0x00


//--------------------- .nv.info._Z14convolution_1DPfS_i --------------------------
	.section	.nv.info._Z14convolution_1DPfS_i,"",@"SHT_CUDA_INFO"
	.sectionflags	@""
	.align	4


	//----- nvinfo : EIATTR_CUDA_API_VERSION
	.align		4
        /*0000*/ 	.byte	0x04, 0x37
        /*0002*/ 	.short	(.L_8 - .L_7)
.L_7:
        /*0004*/ 	.word	0x00000082


	//----- nvinfo : EIATTR_KPARAM_INFO
	.align		4
.L_8:
        /*0008*/ 	.byte	0x04, 0x17
        /*000a*/ 	.short	(.L_10 - .L_9)
.L_9:
        /*000c*/ 	.word	0x00000000
        /*0010*/ 	.short	0x0002
        /*0012*/ 	.short	0x0010
        /*0014*/ 	.byte	0x00, 0xf0, 0x11, 0x00


	//----- nvinfo : EIATTR_KPARAM_INFO
	.align		4
.L_10:
        /*0018*/ 	.byte	0x04, 0x17
        /*001a*/ 	.short	(.L_12 - .L_11)
.L_11:
        /*001c*/ 	.word	0x00000000
        /*0020*/ 	.short	0x0001
        /*0022*/ 	.short	0x0008
        /*0024*/ 	.byte	0x00, 0xf5, 0x21, 0x00


	//----- nvinfo : EIATTR_KPARAM_INFO
	.align		4
.L_12:
        /*0028*/ 	.byte	0x04, 0x17
        /*002a*/ 	.short	(.L_14 - .L_13)
.L_13:
        /*002c*/ 	.word	0x00000000
        /*0030*/ 	.short	0x0000
        /*0032*/ 	.short	0x0000
        /*0034*/ 	.byte	0x00, 0xf5, 0x21, 0x00


	//----- nvinfo : EIATTR_SPARSE_MMA_MASK
	.align		4
.L_14:
        /*0038*/ 	.byte	0x03, 0x50
        /*003a*/ 	.short	0x0000


	//----- nvinfo : EIATTR_MAXREG_COUNT
	.align		4
        /*003c*/ 	.byte	0x03, 0x1b
        /*003e*/ 	.short	0x00ff


	//----- nvinfo : EIATTR_MERCURY_ISA_VERSION
	.align		4
        /*0040*/ 	.byte	0x03, 0x5f
        /*0042*/ 	.short	0x0101


	//----- nvinfo : EIATTR_VRC_CTA_INIT_COUNT
	.align		4
        /*0044*/ 	.byte	0x02, 0x4a
	.zero		1
	.zero		1


	//----- nvinfo : EIATTR_EXIT_INSTR_OFFSETS
	.align		4
        /*0048*/ 	.byte	0x04, 0x1c
        /*004a*/ 	.short	(.L_16 - .L_15)


	//   ....[0]....
.L_15:
        /*004c*/ 	.word	0x00000320


	//   ....[1]....
        /*0050*/ 	.word	0x00000360


	//----- nvinfo : EIATTR_CBANK_PARAM_SIZE
	.align		4
.L_16:
        /*0054*/ 	.byte	0x03, 0x19
        /*0056*/ 	.short	0x0014


	//----- nvinfo : EIATTR_PARAM_CBANK
	.align		4
        /*0058*/ 	.byte	0x04, 0x0a
        /*005a*/ 	.short	(.L_18 - .L_17)
	.align		4
.L_17:
        /*005c*/ 	.word	index@(.nv.constant0._Z14convolution_1DPfS_i)
        /*0060*/ 	.short	0x0380
        /*0062*/ 	.short	0x0014


	//----- nvinfo : EIATTR_SW_WAR
	.align		4
.L_18:
        /*0064*/ 	.byte	0x04, 0x36
        /*0066*/ 	.short	(.L_20 - .L_19)
.L_19:
        /*0068*/ 	.word	0x00000008
.L_20:


//--------------------- .nv.callgraph             --------------------------
	.section	.nv.callgraph,"",@"SHT_CUDA_CALLGRAPH"
	.align	4
	.sectionentsize	8
	.align		4
        /*0000*/ 	.word	0x00000000
	.align		4
        /*0004*/ 	.word	0xffffffff
	.align		4
        /*0008*/ 	.word	0x00000000
	.align		4
        /*000c*/ 	.word	0xfffffffe
	.align		4
        /*0010*/ 	.word	0x00000000
	.align		4
        /*0014*/ 	.word	0xfffffffd
	.align		4
        /*0018*/ 	.word	0x00000000
	.align		4
        /*001c*/ 	.word	0xfffffffc


//--------------------- .nv.constant3             --------------------------
	.section	.nv.constant3,"a",@progbits
	.align	4
.nv.constant3:
	.type		d_M,@object
	.size		d_M,(.L_0 - d_M)
d_M:
	.zero		20
.L_0:


//--------------------- .text._Z14convolution_1DPfS_i --------------------------
	.section	.text._Z14convolution_1DPfS_i,"ax",@progbits
	.align	128
        .global         _Z14convolution_1DPfS_i
        .type           _Z14convolution_1DPfS_i,@function
        .size           _Z14convolution_1DPfS_i,(.L_x_1 - _Z14convolution_1DPfS_i)
        .other          _Z14convolution_1DPfS_i,@"STO_CUDA_ENTRY STV_DEFAULT"
_Z14convolution_1DPfS_i:
.text._Z14convolution_1DPfS_i:
[----:B------:R-:W-:Y:S01]  /*0000*/  LDC R1, c[0x0][0x37c] ;  /* 0x0000df00ff017b82 */ /* 0x000fe20000000800 */
[----:B------:R-:W0:Y:S07]  /*0010*/  S2R R3, SR_TID.X ;  /* 0x0000000000037919 */ /* 0x000e2e0000002100 */
[----:B------:R-:W0:Y:S01]  /*0020*/  S2UR UR4, SR_CTAID.X ;  /* 0x00000000000479c3 */ /* 0x000e220000002500 */
[----:B------:R-:W1:Y:S01]  /*0030*/  LDCU UR5, c[0x0][0x390] ;  /* 0x00007200ff0577ac */ /* 0x000e620008000800 */
[----:B------:R-:W-:-:S06]  /*0040*/  IMAD.MOV.U32 R0, RZ, RZ, RZ ;  /* 0x000000ffff007224 */ /* 0x000fcc00078e00ff */
[----:B------:R-:W0:Y:S01]  /*0050*/  LDC R6, c[0x0][0x360] ;  /* 0x0000d800ff067b82 */ /* 0x000e220000000800 */
[----:B------:R-:W-:Y:S01]  /*0060*/  IMAD.MOV.U32 R16, RZ, RZ, RZ ;  /* 0x000000ffff107224 */ /* 0x000fe200078e00ff */
[----:B------:R-:W2:Y:S01]  /*0070*/  LDCU UR6, c[0x3][URZ] ;  /* 0x00c00000ff0677ac */ /* 0x000ea20008000800 */
[----:B------:R-:W3:Y:S01]  /*0080*/  LDCU UR7, c[0x3][0x4] ;  /* 0x00c00080ff0777ac */ /* 0x000ee20008000800 */
[----:B------:R-:W4:Y:S01]  /*0090*/  LDCU UR8, c[0x3][0x8] ;  /* 0x00c00100ff0877ac */ /* 0x000f220008000800 */
[----:B------:R-:W5:Y:S01]  /*00a0*/  LDCU UR9, c[0x3][0xc] ;  /* 0x00c00180ff0977ac */ /* 0x000f620008000800 */
[----:B------:R-:W5:Y:S01]  /*00b0*/  LDCU UR10, c[0x3][0x10] ;  /* 0x00c00200ff0a77ac */ /* 0x000f620008000800 */
[----:B0-----:R-:W-:-:S04]  /*00c0*/  IMAD R6, R6, UR4, R3 ;  /* 0x0000000406067c24 */ /* 0x001fc8000f8e0203 */
[C---:B------:R-:W-:Y:S01]  /*00d0*/  VIADD R19, R6.reuse, 0x2 ;  /* 0x0000000206137836 */ /* 0x040fe20000000000 */
[C---:B------:R-:W-:Y:S02]  /*00e0*/  IADD3 R7, PT, PT, R6.reuse, -0x2, RZ ;  /* 0xfffffffe06077810 */ /* 0x040fe40007ffe0ff */
[C---:B-1----:R-:W-:Y:S02]  /*00f0*/  ISETP.GT.AND P1, PT, R6.reuse, UR5, PT ;  /* 0x0000000506007c0c */ /* 0x042fe4000bf24270 */
[----:B------:R-:W-:Y:S02]  /*0100*/  ISETP.GE.AND P0, PT, R7, UR5, PT ;  /* 0x0000000507007c0c */ /* 0x000fe4000bf06270 */
[C---:B------:R-:W-:Y:S02]  /*0110*/  IADD3 R17, PT, PT, R6.reuse, 0x1, RZ ;  /* 0x0000000106117810 */ /* 0x040fe40007ffe0ff */
[C---:B------:R-:W-:Y:S02]  /*0120*/  ISETP.LT.OR P0, PT, R6.reuse, 0x2, P0 ;  /* 0x000000020600780c */ /* 0x040fe40000701670 */
[----:B------:R-:W-:-:S02]  /*0130*/  ISETP.LT.OR P1, PT, R6, 0x1, P1 ;  /* 0x000000010600780c */ /* 0x000fc40000f21670 */
[C---:B------:R-:W-:Y:S02]  /*0140*/  ISETP.GE.AND P4, PT, R6.reuse, UR5, PT ;  /* 0x0000000506007c0c */ /* 0x040fe4000bf86270 */
[----:B------:R-:W-:Y:S02]  /*0150*/  ISETP.GE.AND P3, PT, R17, UR5, PT ;  /* 0x0000000511007c0c */ /* 0x000fe4000bf66270 */
[C---:B------:R-:W-:Y:S02]  /*0160*/  ISETP.LT.OR P5, PT, R6.reuse, RZ, P4 ;  /* 0x000000ff0600720c */ /* 0x040fe400027a1670 */
[----:B------:R-:W-:Y:S01]  /*0170*/  ISETP.GE.AND P2, PT, R19, UR5, PT ;  /* 0x0000000513007c0c */ /* 0x000fe2000bf46270 */
[----:B------:R-:W0:Y:S01]  /*0180*/  LDCU.64 UR4, c[0x0][0x358] ;  /* 0x00006b00ff0477ac */ /* 0x000e220008000a00 */
[C---:B------:R-:W-:Y:S01]  /*0190*/  ISETP.LT.OR P3, PT, R6.reuse, -0x1, P3 ;  /* 0xffffffff0600780c */ /* 0x040fe20001f61670 */
[----:B------:R-:W1:Y:S01]  /*01a0*/  @!P0 LDC.64 R10, c[0x0][0x380] ;  /* 0x0000e000ff0a8b82 */ /* 0x000e620000000a00 */
[----:B------:R-:W-:-:S02]  /*01b0*/  ISETP.LT.OR P2, PT, R6, -0x2, P2 ;  /* 0xfffffffe0600780c */ /* 0x000fc40001741670 */
[----:B------:R-:W-:-:S05]  /*01c0*/  @!P1 IADD3 R15, PT, PT, R6, -0x1, RZ ;  /* 0xffffffff060f9810 */ /* 0x000fca0007ffe0ff */
[----:B------:R-:W2:Y:S08]  /*01d0*/  @!P1 LDC.64 R12, c[0x0][0x380] ;  /* 0x0000e000ff0c9b82 */ /* 0x000eb00000000a00 */
[----:B------:R-:W3:Y:S08]  /*01e0*/  @!P5 LDC.64 R8, c[0x0][0x380] ;  /* 0x0000e000ff08db82 */ /* 0x000ef00000000a00 */
[----:B------:R-:W4:Y:S01]  /*01f0*/  @!P3 LDC.64 R4, c[0x0][0x380] ;  /* 0x0000e000ff04bb82 */ /* 0x000f220000000a00 */
[----:B-1----:R-:W-:-:S04]  /*0200*/  @!P0 IMAD.WIDE.U32 R10, R7, 0x4, R10 ;  /* 0x00000004070a8825 */ /* 0x002fc800078e000a */
[----:B------:R-:W-:Y:S01]  /*0210*/  HFMA2 R7, -RZ, RZ, 0, 0 ;  /* 0x00000000ff077431 */ /* 0x000fe200000001ff */
[----:B0-----:R-:W5:Y:S02]  /*0220*/  @!P0 LDG.E R0, desc[UR4][R10.64] ;  /* 0x000000040a008981 */ /* 0x001f64000c1e1900 */
[----:B------:R-:W0:Y:S01]  /*0230*/  @!P2 LDC.64 R2, c[0x0][0x380] ;  /* 0x0000e000ff02ab82 */ /* 0x000e220000000a00 */
[----:B--2---:R-:W-:Y:S01]  /*0240*/  @!P1 IMAD.WIDE.U32 R12, R15, 0x4, R12 ;  /* 0x000000040f0c9825 */ /* 0x004fe200078e000c */
[----:B------:R-:W-:-:S04]  /*0250*/  CS2R R14, SRZ ;  /* 0x00000000000e7805 */ /* 0x000fc8000001ff00 */
[----:B------:R-:W2:Y:S01]  /*0260*/  @!P1 LDG.E R7, desc[UR4][R12.64] ;  /* 0x000000040c079981 */ /* 0x000ea2000c1e1900 */
[----:B---3--:R-:W-:-:S05]  /*0270*/  @!P5 IMAD.WIDE.U32 R8, R6, 0x4, R8 ;  /* 0x000000040608d825 */ /* 0x008fca00078e0008 */
[----:B------:R-:W3:Y:S01]  /*0280*/  @!P5 LDG.E R14, desc[UR4][R8.64] ;  /* 0x00000004080ed981 */ /* 0x000ee2000c1e1900 */
[----:B----4-:R-:W-:-:S05]  /*0290*/  @!P3 IMAD.WIDE.U32 R4, R17, 0x4, R4 ;  /* 0x000000041104b825 */ /* 0x010fca00078e0004 */
[----:B------:R-:W4:Y:S01]  /*02a0*/  @!P3 LDG.E R15, desc[UR4][R4.64] ;  /* 0x00000004040fb981 */ /* 0x000f22000c1e1900 */
[----:B0-----:R-:W-:-:S05]  /*02b0*/  @!P2 IMAD.WIDE.U32 R2, R19, 0x4, R2 ;  /* 0x000000041302a825 */ /* 0x001fca00078e0002 */
[----:B------:R-:W4:Y:S01]  /*02c0*/  @!P2 LDG.E R16, desc[UR4][R2.64] ;  /* 0x000000040210a981 */ /* 0x000f22000c1e1900 */
[----:B-----5:R-:W-:-:S04]  /*02d0*/  FFMA R0, R0, UR6, RZ ;  /* 0x0000000600007c23 */ /* 0x020fc800080000ff */
[----:B--2---:R-:W-:-:S04]  /*02e0*/  FFMA R7, R7, UR7, R0 ;  /* 0x0000000707077c23 */ /* 0x004fc80008000000 */
[----:B---3--:R-:W-:-:S04]  /*02f0*/  FFMA R14, R14, UR8, R7 ;  /* 0x000000080e0e7c23 */ /* 0x008fc80008000007 */
[----:B----4-:R-:W-:-:S04]  /*0300*/  FFMA R15, R15, UR9, R14 ;  /* 0x000000090f0f7c23 */ /* 0x010fc8000800000e */
[----:B------:R-:W-:Y:S01]  /*0310*/  FFMA R15, R16, UR10, R15 ;  /* 0x0000000a100f7c23 */ /* 0x000fe2000800000f */
[----:B------:R-:W-:Y:S06]  /*0320*/  @P4 EXIT ;  /* 0x000000000000494d */ /* 0x000fec0003800000 */
[----:B------:R-:W0:Y:S02]  /*0330*/  LDC.64 R2, c[0x0][0x388] ;  /* 0x0000e200ff027b82 */ /* 0x000e240000000a00 */
[----:B0-----:R-:W-:-:S05]  /*0340*/  IMAD.WIDE R6, R6, 0x4, R2 ;  /* 0x0000000406067825 */ /* 0x001fca00078e0202 */
[----:B------:R-:W-:Y:S01]  /*0350*/  STG.E desc[UR4][R6.64], R15 ;  /* 0x0000000f06007986 */ /* 0x000fe2000c101904 */
[----:B------:R-:W-:Y:S05]  /*0360*/  EXIT ;  /* 0x000000000000794d */ /* 0x000fea0003800000 */
.L_x_0:
[----:B------:R-:W-:-:S00]  /*0370*/  BRA `(.L_x_0) ;  /* 0xfffffffc00fc7947 */ /* 0x000fc0000383ffff */
[----:B------:R-:W-:-:S00]  /*0380*/  NOP ;  /* 0x0000000000007918 */ /* 0x000fc00000000000 */
[----:B------:R-:W-:-:S00]  /*0390*/  NOP ;  /* 0x0000000000007918 */ /* 0x000fc00000000000 */
[----:B------:R-:W-:-:S00]  /*03a0*/  NOP ;  /* 0x0000000000007918 */ /* 0x000fc00000000000 */
[----:B------:R-:W-:-:S00]  /*03b0*/  NOP ;  /* 0x0000000000007918 */ /* 0x000fc00000000000 */
[----:B------:R-:W-:-:S00]  /*03c0*/  NOP ;  /* 0x0000000000007918 */ /* 0x000fc00000000000 */
[----:B------:R-:W-:-:S00]  /*03d0*/  NOP ;  /* 0x0000000000007918 */ /* 0x000fc00000000000 */
[----:B------:R-:W-:-:S00]  /*03e0*/  NOP ;  /* 0x0000000000007918 */ /* 0x000fc00000000000 */
[----:B------:R-:W-:-:S00]  /*03f0*/  NOP ;  /* 0x0000000000007918 */ /* 0x000fc00000000000 */
.L_x_1:


//--------------------- .nv.shared.reserved.0     --------------------------
	.section	.nv.shared.reserved.0,"aw",@nobits
	.weak		__nv_reservedSMEM_offset_0_alias
	.size		__nv_reservedSMEM_offset_0_alias, 0, 64
	.other		__nv_reservedSMEM_offset_0_alias,@"STO_CUDA_RESERVED_SHARED STV_DEFAULT"
__nv_reservedSMEM_offset_0_alias:
	.zero		0
	.zero		64


//--------------------- .nv.constant0._Z14convolution_1DPfS_i --------------------------
	.section	.nv.constant0._Z14convolution_1DPfS_i,"a",@progbits
	.sectionflags	@""
	.align	4
.nv.constant0._Z14convolution_1DPfS_i:
	.zero		916


//--------------------- SYMBOLS --------------------------

	.type		.nv.reservedSmem.offset0,@object
	.size		.nv.reservedSmem.offset0,0x4
